//
// Generated by NVIDIA NVVM Compiler
//
// Compiler Build ID: CL-36424714
// Cuda compilation tools, release 13.0, V13.0.88
// Based on NVVM 20.0.0
//

.version 9.0
.target sm_100
.address_size 64

	// .globl	_Z4maxiPiS_i

.visible .entry _Z4maxiPiS_i(
	.param .u64 .ptr .align 1 _Z4maxiPiS_i_param_0,
	.param .u64 .ptr .align 1 _Z4maxiPiS_i_param_1,
	.param .u32 _Z4maxiPiS_i_param_2
)
{
	.reg .pred 	%p<10>;
	.reg .b32 	%r<117>;
	.reg .b64 	%rd<16>;

	ld.param.u64 	%rd4, [_Z4maxiPiS_i_param_0];
	ld.param.u64 	%rd3, [_Z4maxiPiS_i_param_1];
	ld.param.u32 	%r35, [_Z4maxiPiS_i_param_2];
	cvta.to.global.u64 	%rd1, %rd4;
	mov.u32 	%r1, %ctaid.x;
	shl.b32 	%r105, %r1, 8;
	setp.le.s32 	%p1, %r35, %r105;
	mov.b32 	%r116, 0;
	@%p1 bra 	$L__BB0_13;
	add.s32 	%r39, %r105, 1;
	add.s32 	%r40, %r105, 256;
	min.s32 	%r41, %r40, %r35;
	max.s32 	%r3, %r41, %r39;
	and.b32  	%r4, %r3, 15;
	sub.s32 	%r42, %r105, %r3;
	setp.gt.u32 	%p2, %r42, -16;
	mov.b32 	%r116, 0;
	@%p2 bra 	$L__BB0_4;
	add.s32 	%r44, %r105, %r4;
	sub.s32 	%r101, %r44, %r3;
	add.s64 	%rd2, %rd1, 32;
	mov.b32 	%r116, 0;
$L__BB0_3:
	.pragma "nounroll";
	mul.wide.s32 	%rd5, %r105, 4;
	add.s64 	%rd6, %rd2, %rd5;
	ld.global.u32 	%r45, [%rd6+-32];
	max.s32 	%r46, %r116, %r45;
	ld.global.u32 	%r47, [%rd6+-28];
	max.s32 	%r48, %r46, %r47;
	ld.global.u32 	%r49, [%rd6+-24];
	max.s32 	%r50, %r48, %r49;
	ld.global.u32 	%r51, [%rd6+-20];
	max.s32 	%r52, %r50, %r51;
	ld.global.u32 	%r53, [%rd6+-16];
	max.s32 	%r54, %r52, %r53;
	ld.global.u32 	%r55, [%rd6+-12];
	max.s32 	%r56, %r54, %r55;
	ld.global.u32 	%r57, [%rd6+-8];
	max.s32 	%r58, %r56, %r57;
	ld.global.u32 	%r59, [%rd6+-4];
	max.s32 	%r60, %r58, %r59;
	ld.global.u32 	%r61, [%rd6];
	max.s32 	%r62, %r60, %r61;
	ld.global.u32 	%r63, [%rd6+4];
	max.s32 	%r64, %r62, %r63;
	ld.global.u32 	%r65, [%rd6+8];
	max.s32 	%r66, %r64, %r65;
	ld.global.u32 	%r67, [%rd6+12];
	max.s32 	%r68, %r66, %r67;
	ld.global.u32 	%r69, [%rd6+16];
	max.s32 	%r70, %r68, %r69;
	ld.global.u32 	%r71, [%rd6+20];
	max.s32 	%r72, %r70, %r71;
	ld.global.u32 	%r73, [%rd6+24];
	max.s32 	%r74, %r72, %r73;
	ld.global.u32 	%r75, [%rd6+28];
	max.s32 	%r116, %r74, %r75;
	add.s32 	%r105, %r105, 16;
	add.s32 	%r101, %r101, 16;
	setp.ne.s32 	%p3, %r101, 0;
	@%p3 bra 	$L__BB0_3;
$L__BB0_4:
	setp.eq.s32 	%p4, %r4, 0;
	@%p4 bra 	$L__BB0_13;
	and.b32  	%r15, %r3, 7;
	setp.lt.u32 	%p5, %r4, 8;
	@%p5 bra 	$L__BB0_7;
	mul.wide.s32 	%rd7, %r105, 4;
	add.s64 	%rd8, %rd1, %rd7;
	ld.global.u32 	%r77, [%rd8];
	max.s32 	%r78, %r116, %r77;
	ld.global.u32 	%r79, [%rd8+4];
	max.s32 	%r80, %r78, %r79;
	ld.global.u32 	%r81, [%rd8+8];
	max.s32 	%r82, %r80, %r81;
	ld.global.u32 	%r83, [%rd8+12];
	max.s32 	%r84, %r82, %r83;
	ld.global.u32 	%r85, [%rd8+16];
	max.s32 	%r86, %r84, %r85;
	ld.global.u32 	%r87, [%rd8+20];
	max.s32 	%r88, %r86, %r87;
	ld.global.u32 	%r89, [%rd8+24];
	max.s32 	%r90, %r88, %r89;
	ld.global.u32 	%r91, [%rd8+28];
	max.s32 	%r116, %r90, %r91;
	add.s32 	%r105, %r105, 8;
$L__BB0_7:
	setp.eq.s32 	%p6, %r15, 0;
	@%p6 bra 	$L__BB0_13;
	and.b32  	%r21, %r3, 3;
	setp.lt.u32 	%p7, %r15, 4;
	@%p7 bra 	$L__BB0_10;
	mul.wide.s32 	%rd9, %r105, 4;
	add.s64 	%rd10, %rd1, %rd9;
	ld.global.u32 	%r93, [%rd10];
	max.s32 	%r94, %r116, %r93;
	ld.global.u32 	%r95, [%rd10+4];
	max.s32 	%r96, %r94, %r95;
	ld.global.u32 	%r97, [%rd10+8];
	max.s32 	%r98, %r96, %r97;
	ld.global.u32 	%r99, [%rd10+12];
	max.s32 	%r116, %r98, %r99;
	add.s32 	%r105, %r105, 4;
$L__BB0_10:
	setp.eq.s32 	%p8, %r21, 0;
	@%p8 bra 	$L__BB0_13;
	neg.s32 	%r113, %r21;
$L__BB0_12:
	.pragma "nounroll";
	mul.wide.s32 	%rd11, %r105, 4;
	add.s64 	%rd12, %rd1, %rd11;
	ld.global.u32 	%r100, [%rd12];
	max.s32 	%r116, %r116, %r100;
	add.s32 	%r105, %r105, 1;
	add.s32 	%r113, %r113, 1;
	setp.ne.s32 	%p9, %r113, 0;
	@%p9 bra 	$L__BB0_12;
$L__BB0_13:
	cvta.to.global.u64 	%rd13, %rd3;
	mul.wide.u32 	%rd14, %r1, 4;
	add.s64 	%rd15, %rd13, %rd14;
	st.global.u32 	[%rd15], %r116;
	ret;

}


// ===== COMPILED SASS (sm_100) =====

	.target	sm_100

	.elftype	@"ET_EXEC"


//--------------------- .note.nv.tkinfo           --------------------------
	.section	.note.nv.tkinfo,"",@"SHT_NOTE"
	.sectionflags	@"SHF_NOTE_NV_TKINFO"
	.tkinfo
        /*0018*/ 	.word	0x00000002
        /*0030*/ 	.string	""
        /*0030*/ 	.string	"ptxas"
        /*0030*/ 	.string	"Cuda compilation tools, release 13.0, V13.0.88"
        /*0030*/ 	.string	"Build cuda_13.0.r13.0/compiler.36424714_0"
        /*0030*/ 	.string	"-arch sm_100 -m 64 "



//--------------------- .note.nv.cuinfo           --------------------------
	.section	.note.nv.cuinfo,"",@"SHT_NOTE"
	.sectionflags	@"SHF_NOTE_NV_CUINFO"
        /*0018*/ 	.short	0x0002
        /*001a*/ 	.short	0x0064
        /*001c*/ 	.short	0x0082
	.zero		2


//--------------------- .nv.info                  --------------------------
	.section	.nv.info,"",@"SHT_CUDA_INFO"
	.align	4


	//----- nvinfo : EIATTR_REGCOUNT
	.align		4
        /*0000*/ 	.byte	0x04, 0x2f
        /*0002*/ 	.short	(.L_1 - .L_0)
	.align		4
.L_0:
        /*0004*/ 	.word	index@(_Z4maxiPiS_i)
        /*0008*/ 	.word	0x0000001d


	//----- nvinfo : EIATTR_FRAME_SIZE
	.align		4
.L_1:
        /*000c*/ 	.byte	0x04, 0x11
        /*000e*/ 	.short	(.L_3 - .L_2)
	.align		4
.L_2:
        /*0010*/ 	.word	index@(_Z4maxiPiS_i)
        /*0014*/ 	.word	0x00000000


	//----- nvinfo : EIATTR_MIN_STACK_SIZE
	.align		4
.L_3:
        /*0018*/ 	.byte	0x04, 0x12
        /*001a*/ 	.short	(.L_5 - .L_4)
	.align		4
.L_4:
        /*001c*/ 	.word	index@(_Z4maxiPiS_i)
        /*0020*/ 	.word	0x00000000
.L_5:


//--------------------- .nv.compat                --------------------------
	.section	.nv.compat,"",@"SHT_CUDA_COMPAT_INFO"
	.align	4
        /*0000*/ 	.byte	0x02, 0x09, 0x00, 0x00, 0x02, 0x02, 0x01, 0x00, 0x02, 0x05, 0x05, 0x00, 0x03, 0x07, 0x01, 0x01
        /*0010*/ 	.byte	0x02, 0x03, 0x00, 0x00, 0x02, 0x06, 0x01, 0x00, 0x04, 0x0b, 0x08, 0x00, 0x09, 0x00, 0x00, 0x00
        /*0020*/ 	.byte	0x00, 0x00, 0x00, 0x00


//--------------------- .nv.info._Z4maxiPiS_i     --------------------------
	.section	.nv.info._Z4maxiPiS_i,"",@"SHT_CUDA_INFO"
	.sectionflags	@""
	.align	4


	//----- nvinfo : EIATTR_CUDA_API_VERSION
	.align		4
        /*0000*/ 	.byte	0x04, 0x37
        /*0002*/ 	.short	(.L_7 - .L_6)
.L_6:
        /*0004*/ 	.word	0x00000082


	//----- nvinfo : EIATTR_KPARAM_INFO
	.align		4
.L_7:
        /*0008*/ 	.byte	0x04, 0x17
        /*000a*/ 	.short	(.L_9 - .L_8)
.L_8:
        /*000c*/ 	.word	0x00000000
        /*0010*/ 	.short	0x0002
        /*0012*/ 	.short	0x0010
        /*0014*/ 	.byte	0x00, 0xf0, 0x11, 0x00


	//----- nvinfo : EIATTR_KPARAM_INFO
	.align		4
.L_9:
        /*0018*/ 	.byte	0x04, 0x17
        /*001a*/ 	.short	(.L_11 - .L_10)
.L_10:
        /*001c*/ 	.word	0x00000000
        /*0020*/ 	.short	0x0001
        /*0022*/ 	.short	0x0008
        /*0024*/ 	.byte	0x00, 0xf5, 0x21, 0x00


	//----- nvinfo : EIATTR_KPARAM_INFO
	.align		4
.L_11:
        /*0028*/ 	.byte	0x04, 0x17
        /*002a*/ 	.short	(.L_13 - .L_12)
.L_12:
        /*002c*/ 	.word	0x00000000
        /*0030*/ 	.short	0x0000
        /*0032*/ 	.short	0x0000
        /*0034*/ 	.byte	0x00, 0xf5, 0x21, 0x00


	//----- nvinfo : EIATTR_SPARSE_MMA_MASK
	.align		4
.L_13:
        /*0038*/ 	.byte	0x03, 0x50
        /*003a*/ 	.short	0x0000


	//----- nvinfo : EIATTR_MAXREG_COUNT
	.align		4
        /*003c*/ 	.byte	0x03, 0x1b
        /*003e*/ 	.short	0x00ff


	//----- nvinfo : EIATTR_MERCURY_ISA_VERSION
	.align		4
        /*0040*/ 	.byte	0x03, 0x5f
        /*0042*/ 	.short	0x0101


	//----- nvinfo : EIATTR_VRC_CTA_INIT_COUNT
	.align		4
        /*0044*/ 	.byte	0x02, 0x4a
	.zero		1
	.zero		1


	//----- nvinfo : EIATTR_EXIT_INSTR_OFFSETS
	.align		4
        /*0048*/ 	.byte	0x04, 0x1c
        /*004a*/ 	.short	(.L_15 - .L_14)


	//   ....[0]....
.L_14:
        /*004c*/ 	.word	0x00000610


	//----- nvinfo : EIATTR_CBANK_PARAM_SIZE
	.align		4
.L_15:
        /*0050*/ 	.byte	0x03, 0x19
        /*0052*/ 	.short	0x0014


	//----- nvinfo : EIATTR_PARAM_CBANK
	.align		4
        /*0054*/ 	.byte	0x04, 0x0a
        /*0056*/ 	.short	(.L_17 - .L_16)
	.align		4
.L_16:
        /*0058*/ 	.word	index@(.nv.constant0._Z4maxiPiS_i)
        /*005c*/ 	.short	0x0380
        /*005e*/ 	.short	0x0014


	//----- nvinfo : EIATTR_SW_WAR
	.align		4
.L_17:
        /*0060*/ 	.byte	0x04, 0x36
        /*0062*/ 	.short	(.L_19 - .L_18)
.L_18:
        /*0064*/ 	.word	0x00000008
.L_19:


//--------------------- .nv.callgraph             --------------------------
	.section	.nv.callgraph,"",@"SHT_CUDA_CALLGRAPH"
	.align	4
	.sectionentsize	8
	.align		4
        /*0000*/ 	.word	0x00000000
	.align		4
        /*0004*/ 	.word	0xffffffff
	.align		4
        /*0008*/ 	.word	0x00000000
	.align		4
        /*000c*/ 	.word	0xfffffffe
	.align		4
        /*0010*/ 	.word	0x00000000
	.align		4
        /*0014*/ 	.word	0xfffffffd
	.align		4
        /*0018*/ 	.word	0x00000000
	.align		4
        /*001c*/ 	.word	0xfffffffc


//--------------------- .text._Z4maxiPiS_i        --------------------------
	.section	.text._Z4maxiPiS_i,"ax",@progbits
	.align	128
        .global         _Z4maxiPiS_i
        .type           _Z4maxiPiS_i,@function
        .size           _Z4maxiPiS_i,(.L_x_7 - _Z4maxiPiS_i)
        .other          _Z4maxiPiS_i,@"STO_CUDA_ENTRY STV_DEFAULT"
_Z4maxiPiS_i:
.text._Z4maxiPiS_i:
[----:B------:R-:W-:Y:S01]  /*0000*/  LDC R1, c[0x0][0x37c] ;  /* 0x0000df00ff017b82 */ /* 0x000fe20000000800 */
[----:B------:R-:W0:Y:S07]  /*0010*/  S2R R6, SR_CTAID.X ;  /* 0x0000000000067919 */ /* 0x000e2e0000002500 */
[----:B------:R-:W1:Y:S01]  /*0020*/  LDC R8, c[0x0][0x390] ;  /* 0x0000e400ff087b82 */ /* 0x000e620000000800 */
[----:B------:R-:W2:Y:S01]  /*0030*/  LDCU.64 UR4, c[0x0][0x358] ;  /* 0x00006b00ff0477ac */ /* 0x000ea20008000a00 */
[----:B------:R-:W-:-:S02]  /*0040*/  IMAD.MOV.U32 R0, RZ, RZ, RZ ;  /* 0x000000ffff007224 */ /* 0x000fc400078e00ff */
[----:B0-----:R-:W-:-:S05]  /*0050*/  IMAD.SHL.U32 R7, R6, 0x100, RZ ;  /* 0x0000010006077824 */ /* 0x001fca00078e00ff */
[----:B-1----:R-:W-:-:S13]  /*0060*/  ISETP.GE.AND P0, PT, R7, R8, PT ;  /* 0x000000080700720c */ /* 0x002fda0003f06270 */
[----:B--2---:R-:W-:Y:S05]  /*0070*/  @P0 BRA `(.L_x_0) ;  /* 0x0000000400580947 */ /* 0x004fea0003800000 */
[----:B------:R-:W-:-:S04]  /*0080*/  VIADDMNMX R8, R7, 0x100, R8, PT ;  /* 0x0000010007087846 */ /* 0x000fc80003800108 */
[----:B------:R-:W-:-:S04]  /*0090*/  VIADDMNMX R8, R7, 0x1, R8, !PT ;  /* 0x0000000107087846 */ /* 0x000fc80007800108 */
[----:B------:R-:W-:Y:S01]  /*00a0*/  LOP3.LUT R10, R8, 0xf, RZ, 0xc0, !PT ;  /* 0x0000000f080a7812 */ /* 0x000fe200078ec0ff */
[----:B------:R-:W-:-:S03]  /*00b0*/  IMAD.IADD R0, R7, 0x1, -R8 ;  /* 0x0000000107007824 */ /* 0x000fc600078e0a08 */
[----:B------:R-:W-:Y:S02]  /*00c0*/  ISETP.NE.AND P0, PT, R10, RZ, PT ;  /* 0x000000ff0a00720c */ /* 0x000fe40003f05270 */
[----:B------:R-:W-:Y:S01]  /*00d0*/  ISETP.GT.U32.AND P1, PT, R0, -0x10, PT ;  /* 0xfffffff00000780c */ /* 0x000fe20003f24070 */
[----:B------:R-:W-:-:S12]  /*00e0*/  IMAD.MOV.U32 R0, RZ, RZ, RZ ;  /* 0x000000ffff007224 */ /* 0x000fd800078e00ff */
[----:B------:R-:W-:Y:S05]  /*00f0*/  @P1 BRA `(.L_x_1) ;  /* 0x0000000000881947 */ /* 0x000fea0003800000 */
[----:B------:R-:W0:Y:S01]  /*0100*/  LDC.64 R2, c[0x0][0x380] ;  /* 0x0000e000ff027b82 */ /* 0x000e220000000a00 */
[----:B------:R-:W-:Y:S01]  /*0110*/  IADD3 R14, PT, PT, -R8, R7, R10 ;  /* 0x00000007080e7210 */ /* 0x000fe20007ffe10a */
[----:B------:R-:W-:Y:S01]  /*0120*/  IMAD.MOV.U32 R0, RZ, RZ, RZ ;  /* 0x000000ffff007224 */ /* 0x000fe200078e00ff */
[----:B0-----:R-:W-:-:S05]  /*0130*/  IADD3 R2, P1, PT, R2, 0x20, RZ ;  /* 0x0000002002027810 */ /* 0x001fca0007f3e0ff */
[----:B------:R-:W-:-:S08]  /*0140*/  IMAD.X R3, RZ, RZ, R3, P1 ;  /* 0x000000ffff037224 */ /* 0x000fd000008e0603 */
.L_x_2:
[----:B------:R-:W-:-:S05]  /*0150*/  IMAD.WIDE R4, R7, 0x4, R2 ;  /* 0x0000000407047825 */ /* 0x000fca00078e0202 */
[----:B------:R-:W2:Y:S04]  /*0160*/  LDG.E R17, desc[UR4][R4.64+-0x20] ;  /* 0xffffe00404117981 */ /* 0x000ea8000c1e1900 */
[----:B------:R-:W2:Y:S04]  /*0170*/  LDG.E R19, desc[UR4][R4.64+-0x1c] ;  /* 0xffffe40404137981 */ /* 0x000ea8000c1e1900 */
[----:B------:R-:W3:Y:S04]  /*0180*/  LDG.E R22, desc[UR4][R4.64+-0x18] ;  /* 0xffffe80404167981 */ /* 0x000ee8000c1e1900 */
[----:B------:R-:W3:Y:S04]  /*0190*/  LDG.E R21, desc[UR4][R4.64+-0x14] ;  /* 0xffffec0404157981 */ /* 0x000ee8000c1e1900 */
[----:B------:R-:W4:Y:S04]  /*01a0*/  LDG.E R24, desc[UR4][R4.64+-0x10] ;  /* 0xfffff00404187981 */ /* 0x000f28000c1e1900 */
[----:B------:R-:W4:Y:S04]  /*01b0*/  LDG.E R23, desc[UR4][R4.64+-0xc] ;  /* 0xfffff40404177981 */ /* 0x000f28000c1e1900 */
[----:B------:R-:W5:Y:S04]  /*01c0*/  LDG.E R26, desc[UR4][R4.64+-0x8] ;  /* 0xfffff804041a7981 */ /* 0x000f68000c1e1900 */
        /* <DEDUP_REMOVED lines=8> */
[----:B------:R-:W5:Y:S01]  /*0250*/  LDG.E R20, desc[UR4][R4.64+0x1c] ;  /* 0x00001c0404147981 */ /* 0x000f62000c1e1900 */
[----:B------:R-:W-:-:S02]  /*0260*/  VIADD R14, R14, 0x10 ;  /* 0x000000100e0e7836 */ /* 0x000fc40000000000 */
[----:B------:R-:W-:-:S03]  /*0270*/  VIADD R7, R7, 0x10 ;  /* 0x0000001007077836 */ /* 0x000fc60000000000 */
[----:B------:R-:W-:Y:S02]  /*0280*/  ISETP.NE.AND P1, PT, R14, RZ, PT ;  /* 0x000000ff0e00720c */ /* 0x000fe40003f25270 */
[----:B--2---:R-:W-:-:S04]  /*0290*/  VIMNMX3 R17, R0, R17, R19, !PT ;  /* 0x000000110011720f */ /* 0x004fc80007800113 */
[----:B---3--:R-:W-:-:S04]  /*02a0*/  VIMNMX3 R17, R17, R22, R21, !PT ;  /* 0x000000161111720f */ /* 0x008fc80007800115 */
[----:B----4-:R-:W-:-:S04]  /*02b0*/  VIMNMX3 R17, R17, R24, R23, !PT ;  /* 0x000000181111720f */ /* 0x010fc80007800117 */
[----:B-----5:R-:W-:-:S04]  /*02c0*/  VIMNMX3 R17, R17, R26, R25, !PT ;  /* 0x0000001a1111720f */ /* 0x020fc80007800119 */
[----:B------:R-:W-:-:S04]  /*02d0*/  VIMNMX3 R15, R17, R15, R18, !PT ;  /* 0x0000000f110f720f */ /* 0x000fc80007800112 */
[----:B------:R-:W-:-:S04]  /*02e0*/  VIMNMX3 R9, R15, R16, R9, !PT ;  /* 0x000000100f09720f */ /* 0x000fc80007800109 */
[----:B------:R-:W-:-:S04]  /*02f0*/  VIMNMX3 R9, R9, R13, R12, !PT ;  /* 0x0000000d0909720f */ /* 0x000fc8000780010c */
[----:B------:R-:W-:Y:S01]  /*0300*/  VIMNMX3 R0, R9, R11, R20, !PT ;  /* 0x0000000b0900720f */ /* 0x000fe20007800114 */
[----:B------:R-:W-:Y:S06]  /*0310*/  @P1 BRA `(.L_x_2) ;  /* 0xfffffffc008c1947 */ /* 0x000fec000383ffff */
.L_x_1:
[----:B------:R-:W-:Y:S05]  /*0320*/  @!P0 BRA `(.L_x_0) ;  /* 0x0000000000ac8947 */ /* 0x000fea0003800000 */
[----:B------:R-:W-:Y:S02]  /*0330*/  ISETP.GE.U32.AND P0, PT, R10, 0x8, PT ;  /* 0x000000080a00780c */ /* 0x000fe40003f06070 */
[----:B------:R-:W-:-:S04]  /*0340*/  LOP3.LUT R15, R8, 0x7, RZ, 0xc0, !PT ;  /* 0x00000007080f7812 */ /* 0x000fc800078ec0ff */
[----:B------:R-:W-:-:S07]  /*0350*/  ISETP.NE.AND P1, PT, R15, RZ, PT ;  /* 0x000000ff0f00720c */ /* 0x000fce0003f25270 */
[----:B------:R-:W-:Y:S06]  /*0360*/  @!P0 BRA `(.L_x_3) ;  /* 0x00000000003c8947 */ /* 0x000fec0003800000 */
[----:B------:R-:W0:Y:S02]  /*0370*/  LDC.64 R2, c[0x0][0x380] ;  /* 0x0000e000ff027b82 */ /* 0x000e240000000a00 */
[----:B0-----:R-:W-:-:S05]  /*0380*/  IMAD.WIDE R2, R7, 0x4, R2 ;  /* 0x0000000407027825 */ /* 0x001fca00078e0202 */
[----:B------:R-:W2:Y:S04]  /*0390*/  LDG.E R5, desc[UR4][R2.64] ;  /* 0x0000000402057981 */ /* 0x000ea8000c1e1900 */
[----:B------:R-:W2:Y:S04]  /*03a0*/  LDG.E R4, desc[UR4][R2.64+0x4] ;  /* 0x0000040402047981 */ /* 0x000ea8000c1e1900 */
[----:B------:R-:W3:Y:S04]  /*03b0*/  LDG.E R9, desc[UR4][R2.64+0x8] ;  /* 0x0000080402097981 */ /* 0x000ee8000c1e1900 */
[----:B------:R-:W3:Y:S04]  /*03c0*/  LDG.E R10, desc[UR4][R2.64+0xc] ;  /* 0x00000c04020a7981 */ /* 0x000ee8000c1e1900 */
[----:B------:R-:W4:Y:S04]  /*03d0*/  LDG.E R11, desc[UR4][R2.64+0x10] ;  /* 0x00001004020b7981 */ /* 0x000f28000c1e1900 */
[----:B------:R-:W4:Y:S04]  /*03e0*/  LDG.E R12, desc[UR4][R2.64+0x14] ;  /* 0x00001404020c7981 */ /* 0x000f28000c1e1900 */
[----:B------:R-:W5:Y:S04]  /*03f0*/  LDG.E R13, desc[UR4][R2.64+0x18] ;  /* 0x00001804020d7981 */ /* 0x000f68000c1e1900 */
[----:B------:R-:W5:Y:S01]  /*0400*/  LDG.E R14, desc[UR4][R2.64+0x1c] ;  /* 0x00001c04020e7981 */ /* 0x000f62000c1e1900 */
[----:B------:R-:W-:Y:S01]  /*0410*/  VIADD R7, R7, 0x8 ;  /* 0x0000000807077836 */ /* 0x000fe20000000000 */
[----:B--2---:R-:W-:-:S04]  /*0420*/  VIMNMX3 R4, R0, R5, R4, !PT ;  /* 0x000000050004720f */ /* 0x004fc80007800104 */
[----:B---3--:R-:W-:-:S04]  /*0430*/  VIMNMX3 R4, R4, R9, R10, !PT ;  /* 0x000000090404720f */ /* 0x008fc8000780010a */
[----:B----4-:R-:W-:-:S04]  /*0440*/  VIMNMX3 R4, R4, R11, R12, !PT ;  /* 0x0000000b0404720f */ /* 0x010fc8000780010c */
[----:B-----5:R-:W-:-:S07]  /*0450*/  VIMNMX3 R0, R4, R13, R14, !PT ;  /* 0x0000000d0400720f */ /* 0x020fce000780010e */
.L_x_3:
        /* <DEDUP_REMOVED lines=10> */
[----:B------:R-:W3:Y:S01]  /*0500*/  LDG.E R10, desc[UR4][R2.64+0xc] ;  /* 0x00000c04020a7981 */ /* 0x000ee2000c1e1900 */
[----:B------:R-:W-:Y:S01]  /*0510*/  VIADD R7, R7, 0x4 ;  /* 0x0000000407077836 */ /* 0x000fe20000000000 */
[----:B--2---:R-:W-:-:S04]  /*0520*/  VIMNMX3 R0, R0, R5, R4, !PT ;  /* 0x000000050000720f */ /* 0x004fc80007800104 */
[----:B---3--:R-:W-:-:S07]  /*0530*/  VIMNMX3 R0, R0, R9, R10, !PT ;  /* 0x000000090000720f */ /* 0x008fce000780010a */
.L_x_4:
[----:B------:R-:W-:Y:S05]  /*0540*/  @!P1 BRA `(.L_x_0) ;  /* 0x0000000000249947 */ /* 0x000fea0003800000 */
[----:B------:R-:W0:Y:S01]  /*0550*/  LDC.64 R4, c[0x0][0x380] ;  /* 0x0000e000ff047b82 */ /* 0x000e220000000a00 */
[----:B------:R-:W-:-:S07]  /*0560*/  IMAD.MOV R8, RZ, RZ, -R8 ;  /* 0x000000ffff087224 */ /* 0x000fce00078e0a08 */
.L_x_5:
[----:B0-----:R-:W-:-:S06]  /*0570*/  IMAD.WIDE R2, R7, 0x4, R4 ;  /* 0x0000000407027825 */ /* 0x001fcc00078e0204 */
[----:B------:R-:W2:Y:S01]  /*0580*/  LDG.E R3, desc[UR4][R2.64] ;  /* 0x0000000402037981 */ /* 0x000ea2000c1e1900 */
[----:B------:R-:W-:Y:S02]  /*0590*/  VIADD R8, R8, 0x1 ;  /* 0x0000000108087836 */ /* 0x000fe40000000000 */
[----:B------:R-:W-:-:S03]  /*05a0*/  VIADD R7, R7, 0x1 ;  /* 0x0000000107077836 */ /* 0x000fc60000000000 */
[----:B------:R-:W-:Y:S02]  /*05b0*/  ISETP.NE.AND P0, PT, R8, RZ, PT ;  /* 0x000000ff0800720c */ /* 0x000fe40003f05270 */
[----:B--2---:R-:W-:-:S11]  /*05c0*/  VIMNMX R0, PT, PT, R3, R0, !PT ;  /* 0x0000000003007248 */ /* 0x004fd60007fe0100 */
[----:B------:R-:W-:Y:S05]  /*05d0*/  @P0 BRA `(.L_x_5) ;  /* 0xfffffffc00e40947 */ /* 0x000fea000383ffff */
.L_x_0:
[----:B------:R-:W0:Y:S02]  /*05e0*/  LDC.64 R2, c[0x0][0x388] ;  /* 0x0000e200ff027b82 */ /* 0x000e240000000a00 */
[----:B0-----:R-:W-:-:S05]  /*05f0*/  IMAD.WIDE.U32 R6, R6, 0x4, R2 ;  /* 0x0000000406067825 */ /* 0x001fca00078e0002 */
[----:B------:R-:W-:Y:S01]  /*0600*/  STG.E desc[UR4][R6.64], R0 ;  /* 0x0000000006007986 */ /* 0x000fe2000c101904 */
[----:B------:R-:W-:Y:S05]  /*0610*/  EXIT ;  /* 0x000000000000794d */ /* 0x000fea0003800000 */
.L_x_6:
[----:B------:R-:W-:-:S00]  /*0620*/  BRA `(.L_x_6) ;  /* 0xfffffffc00fc7947 */ /* 0x000fc0000383ffff */
[----:B------:R-:W-:-:S00]  /*0630*/  NOP ;  /* 0x0000000000007918 */ /* 0x000fc00000000000 */
        /* <DEDUP_REMOVED lines=12> */
.L_x_7:


//--------------------- .nv.shared.reserved.0     --------------------------
	.section	.nv.shared.reserved.0,"aw",@nobits
	.weak		__nv_reservedSMEM_offset_0_alias
	.size		__nv_reservedSMEM_offset_0_alias, 0, 64
	.other		__nv_reservedSMEM_offset_0_alias,@"STO_CUDA_RESERVED_SHARED STV_DEFAULT"
__nv_reservedSMEM_offset_0_alias:
	.zero		0
	.zero		64


//--------------------- .nv.constant0._Z4maxiPiS_i --------------------------
	.section	.nv.constant0._Z4maxiPiS_i,"a",@progbits
	.sectionflags	@""
	.align	4
.nv.constant0._Z4maxiPiS_i:
	.zero		916


//--------------------- SYMBOLS --------------------------

	.type		.nv.reservedSmem.offset0,@object
	.size		.nv.reservedSmem.offset0,0x4
